//
// Generated by NVIDIA NVVM Compiler
//
// Compiler Build ID: CL-36424714
// Cuda compilation tools, release 13.0, V13.0.88
// Based on NVVM 20.0.0
//

.version 9.0
.target sm_100
.address_size 64

	// .globl	_Z11gemm_kerneliiidPdiS_idS_i

.visible .entry _Z11gemm_kerneliiidPdiS_idS_i(
	.param .u32 _Z11gemm_kerneliiidPdiS_idS_i_param_0,
	.param .u32 _Z11gemm_kerneliiidPdiS_idS_i_param_1,
	.param .u32 _Z11gemm_kerneliiidPdiS_idS_i_param_2,
	.param .f64 _Z11gemm_kerneliiidPdiS_idS_i_param_3,
	.param .u64 .ptr .align 1 _Z11gemm_kerneliiidPdiS_idS_i_param_4,
	.param .u32 _Z11gemm_kerneliiidPdiS_idS_i_param_5,
	.param .u64 .ptr .align 1 _Z11gemm_kerneliiidPdiS_idS_i_param_6,
	.param .u32 _Z11gemm_kerneliiidPdiS_idS_i_param_7,
	.param .f64 _Z11gemm_kerneliiidPdiS_idS_i_param_8,
	.param .u64 .ptr .align 1 _Z11gemm_kerneliiidPdiS_idS_i_param_9,
	.param .u32 _Z11gemm_kerneliiidPdiS_idS_i_param_10
)
{
	.reg .pred 	%p<13>;
	.reg .b32 	%r<47>;
	.reg .b64 	%rd<39>;
	.reg .b64 	%fd<75>;

	ld.param.u32 	%r24, [_Z11gemm_kerneliiidPdiS_idS_i_param_0];
	ld.param.u32 	%r25, [_Z11gemm_kerneliiidPdiS_idS_i_param_1];
	ld.param.u32 	%r20, [_Z11gemm_kerneliiidPdiS_idS_i_param_2];
	ld.param.u64 	%rd4, [_Z11gemm_kerneliiidPdiS_idS_i_param_4];
	ld.param.u32 	%r21, [_Z11gemm_kerneliiidPdiS_idS_i_param_5];
	ld.param.u64 	%rd5, [_Z11gemm_kerneliiidPdiS_idS_i_param_6];
	ld.param.u32 	%r22, [_Z11gemm_kerneliiidPdiS_idS_i_param_7];
	ld.param.u64 	%rd3, [_Z11gemm_kerneliiidPdiS_idS_i_param_9];
	ld.param.u32 	%r23, [_Z11gemm_kerneliiidPdiS_idS_i_param_10];
	cvta.to.global.u64 	%rd1, %rd5;
	cvta.to.global.u64 	%rd2, %rd4;
	mov.u32 	%r26, %ctaid.y;
	mov.u32 	%r27, %ntid.y;
	mov.u32 	%r28, %tid.y;
	mad.lo.s32 	%r1, %r26, %r27, %r28;
	mov.u32 	%r29, %ctaid.x;
	mov.u32 	%r30, %ntid.x;
	mov.u32 	%r31, %tid.x;
	mad.lo.s32 	%r2, %r29, %r30, %r31;
	setp.ge.s32 	%p1, %r1, %r24;
	setp.ge.s32 	%p2, %r2, %r25;
	or.pred  	%p3, %p1, %p2;
	@%p3 bra 	$L__BB0_14;
	setp.lt.s32 	%p4, %r20, 1;
	mov.f64 	%fd74, 0d0000000000000000;
	@%p4 bra 	$L__BB0_13;
	mul.lo.s32 	%r3, %r21, %r1;
	and.b32  	%r4, %r20, 7;
	setp.lt.u32 	%p5, %r20, 8;
	mov.f64 	%fd74, 0d0000000000000000;
	mov.b32 	%r45, 0;
	@%p5 bra 	$L__BB0_5;
	and.b32  	%r45, %r20, 2147483640;
	neg.s32 	%r43, %r45;
	shl.b32 	%r7, %r22, 3;
	mov.f64 	%fd74, 0d0000000000000000;
	mul.wide.s32 	%rd10, %r22, 8;
	mov.u32 	%r41, %r3;
	mov.u32 	%r42, %r2;
$L__BB0_4:
	.pragma "nounroll";
	mul.wide.s32 	%rd6, %r41, 8;
	add.s64 	%rd7, %rd2, %rd6;
	ld.global.f64 	%fd19, [%rd7];
	mul.wide.s32 	%rd8, %r42, 8;
	add.s64 	%rd9, %rd1, %rd8;
	ld.global.f64 	%fd20, [%rd9];
	fma.rn.f64 	%fd21, %fd19, %fd20, %fd74;
	ld.global.f64 	%fd22, [%rd7+8];
	add.s64 	%rd11, %rd9, %rd10;
	ld.global.f64 	%fd23, [%rd11];
	fma.rn.f64 	%fd24, %fd22, %fd23, %fd21;
	ld.global.f64 	%fd25, [%rd7+16];
	add.s64 	%rd12, %rd11, %rd10;
	ld.global.f64 	%fd26, [%rd12];
	fma.rn.f64 	%fd27, %fd25, %fd26, %fd24;
	ld.global.f64 	%fd28, [%rd7+24];
	add.s64 	%rd13, %rd12, %rd10;
	ld.global.f64 	%fd29, [%rd13];
	fma.rn.f64 	%fd30, %fd28, %fd29, %fd27;
	ld.global.f64 	%fd31, [%rd7+32];
	add.s64 	%rd14, %rd13, %rd10;
	ld.global.f64 	%fd32, [%rd14];
	fma.rn.f64 	%fd33, %fd31, %fd32, %fd30;
	ld.global.f64 	%fd34, [%rd7+40];
	add.s64 	%rd15, %rd14, %rd10;
	ld.global.f64 	%fd35, [%rd15];
	fma.rn.f64 	%fd36, %fd34, %fd35, %fd33;
	ld.global.f64 	%fd37, [%rd7+48];
	add.s64 	%rd16, %rd15, %rd10;
	ld.global.f64 	%fd38, [%rd16];
	fma.rn.f64 	%fd39, %fd37, %fd38, %fd36;
	ld.global.f64 	%fd40, [%rd7+56];
	add.s64 	%rd17, %rd16, %rd10;
	ld.global.f64 	%fd41, [%rd17];
	fma.rn.f64 	%fd74, %fd40, %fd41, %fd39;
	add.s32 	%r43, %r43, 8;
	add.s32 	%r42, %r42, %r7;
	add.s32 	%r41, %r41, 8;
	setp.ne.s32 	%p6, %r43, 0;
	@%p6 bra 	$L__BB0_4;
$L__BB0_5:
	setp.eq.s32 	%p7, %r4, 0;
	@%p7 bra 	$L__BB0_13;
	and.b32  	%r15, %r20, 3;
	setp.lt.u32 	%p8, %r4, 4;
	@%p8 bra 	$L__BB0_8;
	add.s32 	%r33, %r45, %r3;
	mul.wide.s32 	%rd18, %r33, 8;
	add.s64 	%rd19, %rd2, %rd18;
	ld.global.f64 	%fd43, [%rd19];
	mad.lo.s32 	%r34, %r45, %r22, %r2;
	mul.wide.s32 	%rd20, %r34, 8;
	add.s64 	%rd21, %rd1, %rd20;
	ld.global.f64 	%fd44, [%rd21];
	fma.rn.f64 	%fd45, %fd43, %fd44, %fd74;
	ld.global.f64 	%fd46, [%rd19+8];
	mul.wide.s32 	%rd22, %r22, 8;
	add.s64 	%rd23, %rd21, %rd22;
	ld.global.f64 	%fd47, [%rd23];
	fma.rn.f64 	%fd48, %fd46, %fd47, %fd45;
	ld.global.f64 	%fd49, [%rd19+16];
	add.s64 	%rd24, %rd23, %rd22;
	ld.global.f64 	%fd50, [%rd24];
	fma.rn.f64 	%fd51, %fd49, %fd50, %fd48;
	ld.global.f64 	%fd52, [%rd19+24];
	add.s64 	%rd25, %rd24, %rd22;
	ld.global.f64 	%fd53, [%rd25];
	fma.rn.f64 	%fd74, %fd52, %fd53, %fd51;
	add.s32 	%r45, %r45, 4;
$L__BB0_8:
	setp.eq.s32 	%p9, %r15, 0;
	@%p9 bra 	$L__BB0_13;
	setp.eq.s32 	%p10, %r15, 1;
	@%p10 bra 	$L__BB0_11;
	add.s32 	%r35, %r45, %r3;
	mul.wide.s32 	%rd26, %r35, 8;
	add.s64 	%rd27, %rd2, %rd26;
	ld.global.f64 	%fd55, [%rd27];
	mad.lo.s32 	%r36, %r45, %r22, %r2;
	mul.wide.s32 	%rd28, %r36, 8;
	add.s64 	%rd29, %rd1, %rd28;
	ld.global.f64 	%fd56, [%rd29];
	fma.rn.f64 	%fd57, %fd55, %fd56, %fd74;
	ld.global.f64 	%fd58, [%rd27+8];
	mul.wide.s32 	%rd30, %r22, 8;
	add.s64 	%rd31, %rd29, %rd30;
	ld.global.f64 	%fd59, [%rd31];
	fma.rn.f64 	%fd74, %fd58, %fd59, %fd57;
	add.s32 	%r45, %r45, 2;
$L__BB0_11:
	and.b32  	%r37, %r20, 1;
	setp.eq.b32 	%p11, %r37, 1;
	not.pred 	%p12, %p11;
	@%p12 bra 	$L__BB0_13;
	add.s32 	%r38, %r45, %r3;
	mul.wide.s32 	%rd32, %r38, 8;
	add.s64 	%rd33, %rd2, %rd32;
	ld.global.f64 	%fd60, [%rd33];
	mad.lo.s32 	%r39, %r45, %r22, %r2;
	mul.wide.s32 	%rd34, %r39, 8;
	add.s64 	%rd35, %rd1, %rd34;
	ld.global.f64 	%fd61, [%rd35];
	fma.rn.f64 	%fd74, %fd60, %fd61, %fd74;
$L__BB0_13:
	ld.param.f64 	%fd66, [_Z11gemm_kerneliiidPdiS_idS_i_param_8];
	ld.param.f64 	%fd65, [_Z11gemm_kerneliiidPdiS_idS_i_param_3];
	mad.lo.s32 	%r40, %r23, %r1, %r2;
	cvta.to.global.u64 	%rd36, %rd3;
	mul.wide.s32 	%rd37, %r40, 8;
	add.s64 	%rd38, %rd36, %rd37;
	ld.global.f64 	%fd62, [%rd38];
	mul.f64 	%fd63, %fd66, %fd62;
	fma.rn.f64 	%fd64, %fd65, %fd74, %fd63;
	st.global.f64 	[%rd38], %fd64;
$L__BB0_14:
	ret;

}


// ===== COMPILED SASS (sm_100) =====

	.target	sm_100

	.elftype	@"ET_EXEC"


//--------------------- .note.nv.tkinfo           --------------------------
	.section	.note.nv.tkinfo,"",@"SHT_NOTE"
	.sectionflags	@"SHF_NOTE_NV_TKINFO"
	.tkinfo
        /*0018*/ 	.word	0x00000002
        /*0030*/ 	.string	""
        /*0030*/ 	.string	"ptxas"
        /*0030*/ 	.string	"Cuda compilation tools, release 13.0, V13.0.88"
        /*0030*/ 	.string	"Build cuda_13.0.r13.0/compiler.36424714_0"
        /*0030*/ 	.string	"-arch sm_100 -m 64 "



//--------------------- .note.nv.cuinfo           --------------------------
	.section	.note.nv.cuinfo,"",@"SHT_NOTE"
	.sectionflags	@"SHF_NOTE_NV_CUINFO"
        /*0018*/ 	.short	0x0002
        /*001a*/ 	.short	0x0064
        /*001c*/ 	.short	0x0082
	.zero		2


//--------------------- .nv.info                  --------------------------
	.section	.nv.info,"",@"SHT_CUDA_INFO"
	.align	4


	//----- nvinfo : EIATTR_REGCOUNT
	.align		4
        /*0000*/ 	.byte	0x04, 0x2f
        /*0002*/ 	.short	(.L_1 - .L_0)
	.align		4
.L_0:
        /*0004*/ 	.word	index@(_Z11gemm_kerneliiidPdiS_idS_i)
        /*0008*/ 	.word	0x00000020


	//----- nvinfo : EIATTR_FRAME_SIZE
	.align		4
.L_1:
        /*000c*/ 	.byte	0x04, 0x11
        /*000e*/ 	.short	(.L_3 - .L_2)
	.align		4
.L_2:
        /*0010*/ 	.word	index@(_Z11gemm_kerneliiidPdiS_idS_i)
        /*0014*/ 	.word	0x00000000


	//----- nvinfo : EIATTR_MIN_STACK_SIZE
	.align		4
.L_3:
        /*0018*/ 	.byte	0x04, 0x12
        /*001a*/ 	.short	(.L_5 - .L_4)
	.align		4
.L_4:
        /*001c*/ 	.word	index@(_Z11gemm_kerneliiidPdiS_idS_i)
        /*0020*/ 	.word	0x00000000
.L_5:


//--------------------- .nv.compat                --------------------------
	.section	.nv.compat,"",@"SHT_CUDA_COMPAT_INFO"
	.align	4
        /*0000*/ 	.byte	0x02, 0x09, 0x00, 0x00, 0x02, 0x02, 0x01, 0x00, 0x02, 0x05, 0x05, 0x00, 0x03, 0x07, 0x01, 0x01
        /*0010*/ 	.byte	0x02, 0x03, 0x00, 0x00, 0x02, 0x06, 0x01, 0x00, 0x04, 0x0b, 0x08, 0x00, 0x01, 0x00, 0x00, 0x00
        /*0020*/ 	.byte	0x00, 0x00, 0x00, 0x00


//--------------------- .nv.info._Z11gemm_kerneliiidPdiS_idS_i --------------------------
	.section	.nv.info._Z11gemm_kerneliiidPdiS_idS_i,"",@"SHT_CUDA_INFO"
	.sectionflags	@""
	.align	4


	//----- nvinfo : EIATTR_CUDA_API_VERSION
	.align		4
        /*0000*/ 	.byte	0x04, 0x37
        /*0002*/ 	.short	(.L_7 - .L_6)
.L_6:
        /*0004*/ 	.word	0x00000082


	//----- nvinfo : EIATTR_KPARAM_INFO
	.align		4
.L_7:
        /*0008*/ 	.byte	0x04, 0x17
        /*000a*/ 	.short	(.L_9 - .L_8)
.L_8:
        /*000c*/ 	.word	0x00000000
        /*0010*/ 	.short	0x000a
        /*0012*/ 	.short	0x0048
        /*0014*/ 	.byte	0x00, 0xf0, 0x11, 0x00


	//----- nvinfo : EIATTR_KPARAM_INFO
	.align		4
.L_9:
        /*0018*/ 	.byte	0x04, 0x17
        /*001a*/ 	.short	(.L_11 - .L_10)
.L_10:
        /*001c*/ 	.word	0x00000000
        /*0020*/ 	.short	0x0009
        /*0022*/ 	.short	0x0040
        /*0024*/ 	.byte	0x00, 0xf5, 0x21, 0x00


	//----- nvinfo : EIATTR_KPARAM_INFO
	.align		4
.L_11:
        /*0028*/ 	.byte	0x04, 0x17
        /*002a*/ 	.short	(.L_13 - .L_12)
.L_12:
        /*002c*/ 	.word	0x00000000
        /*0030*/ 	.short	0x0008
        /*0032*/ 	.short	0x0038
        /*0034*/ 	.byte	0x00, 0xf0, 0x21, 0x00


	//----- nvinfo : EIATTR_KPARAM_INFO
	.align		4
.L_13:
        /*0038*/ 	.byte	0x04, 0x17
        /*003a*/ 	.short	(.L_15 - .L_14)
.L_14:
        /*003c*/ 	.word	0x00000000
        /*0040*/ 	.short	0x0007
        /*0042*/ 	.short	0x0030
        /*0044*/ 	.byte	0x00, 0xf0, 0x11, 0x00


	//----- nvinfo : EIATTR_KPARAM_INFO
	.align		4
.L_15:
        /*0048*/ 	.byte	0x04, 0x17
        /*004a*/ 	.short	(.L_17 - .L_16)
.L_16:
        /*004c*/ 	.word	0x00000000
        /*0050*/ 	.short	0x0006
        /*0052*/ 	.short	0x0028
        /*0054*/ 	.byte	0x00, 0xf5, 0x21, 0x00


	//----- nvinfo : EIATTR_KPARAM_INFO
	.align		4
.L_17:
        /*0058*/ 	.byte	0x04, 0x17
        /*005a*/ 	.short	(.L_19 - .L_18)
.L_18:
        /*005c*/ 	.word	0x00000000
        /*0060*/ 	.short	0x0005
        /*0062*/ 	.short	0x0020
        /*0064*/ 	.byte	0x00, 0xf0, 0x11, 0x00


	//----- nvinfo : EIATTR_KPARAM_INFO
	.align		4
.L_19:
        /*0068*/ 	.byte	0x04, 0x17
        /*006a*/ 	.short	(.L_21 - .L_20)
.L_20:
        /*006c*/ 	.word	0x00000000
        /*0070*/ 	.short	0x0004
        /*0072*/ 	.short	0x0018
        /*0074*/ 	.byte	0x00, 0xf5, 0x21, 0x00


	//----- nvinfo : EIATTR_KPARAM_INFO
	.align		4
.L_21:
        /*0078*/ 	.byte	0x04, 0x17
        /*007a*/ 	.short	(.L_23 - .L_22)
.L_22:
        /*007c*/ 	.word	0x00000000
        /*0080*/ 	.short	0x0003
        /*0082*/ 	.short	0x0010
        /*0084*/ 	.byte	0x00, 0xf0, 0x21, 0x00


	//----- nvinfo : EIATTR_KPARAM_INFO
	.align		4
.L_23:
        /*0088*/ 	.byte	0x04, 0x17
        /*008a*/ 	.short	(.L_25 - .L_24)
.L_24:
        /*008c*/ 	.word	0x00000000
        /*0090*/ 	.short	0x0002
        /*0092*/ 	.short	0x0008
        /*0094*/ 	.byte	0x00, 0xf0, 0x11, 0x00


	//----- nvinfo : EIATTR_KPARAM_INFO
	.align		4
.L_25:
        /*0098*/ 	.byte	0x04, 0x17
        /*009a*/ 	.short	(.L_27 - .L_26)
.L_26:
        /*009c*/ 	.word	0x00000000
        /*00a0*/ 	.short	0x0001
        /*00a2*/ 	.short	0x0004
        /*00a4*/ 	.byte	0x00, 0xf0, 0x11, 0x00


	//----- nvinfo : EIATTR_KPARAM_INFO
	.align		4
.L_27:
        /*00a8*/ 	.byte	0x04, 0x17
        /*00aa*/ 	.short	(.L_29 - .L_28)
.L_28:
        /*00ac*/ 	.word	0x00000000
        /*00b0*/ 	.short	0x0000
        /*00b2*/ 	.short	0x0000
        /*00b4*/ 	.byte	0x00, 0xf0, 0x11, 0x00


	//----- nvinfo : EIATTR_SPARSE_MMA_MASK
	.align		4
.L_29:
        /*00b8*/ 	.byte	0x03, 0x50
        /*00ba*/ 	.short	0x0000


	//----- nvinfo : EIATTR_MAXREG_COUNT
	.align		4
        /*00bc*/ 	.byte	0x03, 0x1b
        /*00be*/ 	.short	0x00ff


	//----- nvinfo : EIATTR_MERCURY_ISA_VERSION
	.align		4
        /*00c0*/ 	.byte	0x03, 0x5f
        /*00c2*/ 	.short	0x0101


	//----- nvinfo : EIATTR_VRC_CTA_INIT_COUNT
	.align		4
        /*00c4*/ 	.byte	0x02, 0x4a
	.zero		1
	.zero		1


	//----- nvinfo : EIATTR_EXIT_INSTR_OFFSETS
	.align		4
        /*00c8*/ 	.byte	0x04, 0x1c
        /*00ca*/ 	.short	(.L_31 - .L_30)


	//   ....[0]....
.L_30:
        /*00cc*/ 	.word	0x000000c0


	//   ....[1]....
        /*00d0*/ 	.word	0x000008b0


	//----- nvinfo : EIATTR_CBANK_PARAM_SIZE
	.align		4
.L_31:
        /*00d4*/ 	.byte	0x03, 0x19
        /*00d6*/ 	.short	0x004c


	//----- nvinfo : EIATTR_PARAM_CBANK
	.align		4
        /*00d8*/ 	.byte	0x04, 0x0a
        /*00da*/ 	.short	(.L_33 - .L_32)
	.align		4
.L_32:
        /*00dc*/ 	.word	index@(.nv.constant0._Z11gemm_kerneliiidPdiS_idS_i)
        /*00e0*/ 	.short	0x0380
        /*00e2*/ 	.short	0x004c


	//----- nvinfo : EIATTR_SW_WAR
	.align		4
.L_33:
        /*00e4*/ 	.byte	0x04, 0x36
        /*00e6*/ 	.short	(.L_35 - .L_34)
.L_34:
        /*00e8*/ 	.word	0x00000008
.L_35:


//--------------------- .nv.callgraph             --------------------------
	.section	.nv.callgraph,"",@"SHT_CUDA_CALLGRAPH"
	.align	4
	.sectionentsize	8
	.align		4
        /*0000*/ 	.word	0x00000000
	.align		4
        /*0004*/ 	.word	0xffffffff
	.align		4
        /*0008*/ 	.word	0x00000000
	.align		4
        /*000c*/ 	.word	0xfffffffe
	.align		4
        /*0010*/ 	.word	0x00000000
	.align		4
        /*0014*/ 	.word	0xfffffffd
	.align		4
        /*0018*/ 	.word	0x00000000
	.align		4
        /*001c*/ 	.word	0xfffffffc


//--------------------- .text._Z11gemm_kerneliiidPdiS_idS_i --------------------------
	.section	.text._Z11gemm_kerneliiidPdiS_idS_i,"ax",@progbits
	.align	128
        .global         _Z11gemm_kerneliiidPdiS_idS_i
        .type           _Z11gemm_kerneliiidPdiS_idS_i,@function
        .size           _Z11gemm_kerneliiidPdiS_idS_i,(.L_x_5 - _Z11gemm_kerneliiidPdiS_idS_i)
        .other          _Z11gemm_kerneliiidPdiS_idS_i,@"STO_CUDA_ENTRY STV_DEFAULT"
_Z11gemm_kerneliiidPdiS_idS_i:
.text._Z11gemm_kerneliiidPdiS_idS_i:
[----:B------:R-:W-:Y:S01]  /*0000*/  LDC R1, c[0x0][0x37c] ;  /* 0x0000df00ff017b82 */ /* 0x000fe20000000800 */
[----:B------:R-:W0:Y:S07]  /*0010*/  S2R R5, SR_TID.X ;  /* 0x0000000000057919 */ /* 0x000e2e0000002100 */
[----:B------:R-:W1:Y:S01]  /*0020*/  LDC R3, c[0x0][0x364] ;  /* 0x0000d900ff037b82 */ /* 0x000e620000000800 */
[----:B------:R-:W2:Y:S01]  /*0030*/  LDCU.64 UR6, c[0x0][0x380] ;  /* 0x00007000ff0677ac */ /* 0x000ea20008000a00 */
[----:B------:R-:W1:Y:S06]  /*0040*/  S2R R2, SR_TID.Y ;  /* 0x0000000000027919 */ /* 0x000e6c0000002200 */
[----:B------:R-:W0:Y:S08]  /*0050*/  S2UR UR5, SR_CTAID.X ;  /* 0x00000000000579c3 */ /* 0x000e300000002500 */
[----:B------:R-:W0:Y:S08]  /*0060*/  LDC R0, c[0x0][0x360] ;  /* 0x0000d800ff007b82 */ /* 0x000e300000000800 */
[----:B------:R-:W1:Y:S01]  /*0070*/  S2UR UR4, SR_CTAID.Y ;  /* 0x00000000000479c3 */ /* 0x000e620000002600 */
[----:B0-----:R-:W-:-:S05]  /*0080*/  IMAD R0, R0, UR5, R5 ;  /* 0x0000000500007c24 */ /* 0x001fca000f8e0205 */
[----:B--2---:R-:W-:Y:S01]  /*0090*/  ISETP.GE.AND P0, PT, R0, UR7, PT ;  /* 0x0000000700007c0c */ /* 0x004fe2000bf06270 */
[----:B-1----:R-:W-:-:S05]  /*00a0*/  IMAD R3, R3, UR4, R2 ;  /* 0x0000000403037c24 */ /* 0x002fca000f8e0202 */
[----:B------:R-:W-:-:S13]  /*00b0*/  ISETP.GE.OR P0, PT, R3, UR6, P0 ;  /* 0x0000000603007c0c */ /* 0x000fda0008706670 */
[----:B------:R-:W-:Y:S05]  /*00c0*/  @P0 EXIT ;  /* 0x000000000000094d */ /* 0x000fea0003800000 */
[----:B------:R-:W0:Y:S01]  /*00d0*/  LDC R2, c[0x0][0x388] ;  /* 0x0000e200ff027b82 */ /* 0x000e220000000800 */
[----:B------:R-:W1:Y:S01]  /*00e0*/  LDCU.64 UR4, c[0x0][0x358] ;  /* 0x00006b00ff0477ac */ /* 0x000e620008000a00 */
[----:B------:R-:W-:Y:S02]  /*00f0*/  CS2R R12, SRZ ;  /* 0x00000000000c7805 */ /* 0x000fe4000001ff00 */
[----:B0-----:R-:W-:-:S13]  /*0100*/  ISETP.GE.AND P0, PT, R2, 0x1, PT ;  /* 0x000000010200780c */ /* 0x001fda0003f06270 */
[----:B-1----:R-:W-:Y:S05]  /*0110*/  @!P0 BRA `(.L_x_0) ;  /* 0x0000000400bc8947 */ /* 0x002fea0003800000 */
[----:B------:R-:W0:Y:S01]  /*0120*/  LDCU UR6, c[0x0][0x3a0] ;  /* 0x00007400ff0677ac */ /* 0x000e220008000800 */
[C---:B------:R-:W-:Y:S01]  /*0130*/  ISETP.GE.U32.AND P1, PT, R2.reuse, 0x8, PT ;  /* 0x000000080200780c */ /* 0x040fe20003f26070 */
[----:B------:R-:W-:Y:S01]  /*0140*/  HFMA2 R7, -RZ, RZ, 0, 0 ;  /* 0x00000000ff077431 */ /* 0x000fe200000001ff */
[----:B------:R-:W-:Y:S02]  /*0150*/  LOP3.LUT R5, R2, 0x7, RZ, 0xc0, !PT ;  /* 0x0000000702057812 */ /* 0x000fe400078ec0ff */
[----:B------:R-:W-:Y:S02]  /*0160*/  CS2R R12, SRZ ;  /* 0x00000000000c7805 */ /* 0x000fe4000001ff00 */
[----:B------:R-:W-:Y:S01]  /*0170*/  ISETP.NE.AND P0, PT, R5, RZ, PT ;  /* 0x000000ff0500720c */ /* 0x000fe20003f05270 */
[----:B0-----:R-:W-:-:S06]  /*0180*/  IMAD R6, R3, UR6, RZ ;  /* 0x0000000603067c24 */ /* 0x001fcc000f8e02ff */
[----:B------:R-:W-:Y:S06]  /*0190*/  @!P1 BRA `(.L_x_1) ;  /* 0x0000000000b89947 */ /* 0x000fec0003800000 */
[----:B------:R-:W-:Y:S02]  /*01a0*/  LOP3.LUT R7, R2, 0x7ffffff8, RZ, 0xc0, !PT ;  /* 0x7ffffff802077812 */ /* 0x000fe400078ec0ff */
[----:B------:R-:W-:Y:S02]  /*01b0*/  CS2R R12, SRZ ;  /* 0x00000000000c7805 */ /* 0x000fe4000001ff00 */
[----:B------:R-:W-:Y:S02]  /*01c0*/  MOV R25, R6 ;  /* 0x0000000600197202 */ /* 0x000fe40000000f00 */
[----:B------:R-:W-:Y:S02]  /*01d0*/  MOV R4, R0 ;  /* 0x0000000000047202 */ /* 0x000fe40000000f00 */
[----:B------:R-:W-:-:S07]  /*01e0*/  IADD3 R24, PT, PT, -R7, RZ, RZ ;  /* 0x000000ff07187210 */ /* 0x000fce0007ffe1ff */
.L_x_2:
[----:B------:R-:W0:Y:S08]  /*01f0*/  LDC.64 R22, c[0x0][0x398] ;  /* 0x0000e600ff167b82 */ /* 0x000e300000000a00 */
[----:B------:R-:W1:Y:S08]  /*0200*/  LDC.64 R18, c[0x0][0x3a8] ;  /* 0x0000ea00ff127b82 */ /* 0x000e700000000a00 */
[----:B------:R-:W2:Y:S01]  /*0210*/  LDC R27, c[0x0][0x3b0] ;  /* 0x0000ec00ff1b7b82 */ /* 0x000ea20000000800 */
[----:B0-----:R-:W-:-:S05]  /*0220*/  IMAD.WIDE R22, R25, 0x8, R22 ;  /* 0x0000000819167825 */ /* 0x001fca00078e0216 */
[----:B------:R-:W3:Y:S01]  /*0230*/  LDG.E.64 R10, desc[UR4][R22.64] ;  /* 0x00000004160a7981 */ /* 0x000ee2000c1e1b00 */
[----:B-1----:R-:W-:-:S03]  /*0240*/  IMAD.WIDE R18, R4, 0x8, R18 ;  /* 0x0000000804127825 */ /* 0x002fc600078e0212 */
[----:B------:R-:W4:Y:S04]  /*0250*/  LDG.E.64 R8, desc[UR4][R22.64+0x8] ;  /* 0x0000080416087981 */ /* 0x000f28000c1e1b00 */
[----:B------:R-:W3:Y:S01]  /*0260*/  LDG.E.64 R16, desc[UR4][R18.64] ;  /* 0x0000000412107981 */ /* 0x000ee2000c1e1b00 */
[----:B--2---:R-:W-:-:S05]  /*0270*/  IMAD.WIDE R28, R27, 0x8, R18 ;  /* 0x000000081b1c7825 */ /* 0x004fca00078e0212 */
[----:B------:R-:W4:Y:S01]  /*0280*/  LDG.E.64 R14, desc[UR4][R28.64] ;  /* 0x000000041c0e7981 */ /* 0x000f22000c1e1b00 */
[----:B------:R-:W-:Y:S01]  /*0290*/  IMAD.WIDE R20, R27, 0x8, R28 ;  /* 0x000000081b147825 */ /* 0x000fe200078e021c */
[----:B---3--:R-:W-:Y:S02]  /*02a0*/  DFMA R16, R10, R16, R12 ;  /* 0x000000100a10722b */ /* 0x008fe4000000000c */
[----:B------:R-:W2:Y:S04]  /*02b0*/  LDG.E.64 R12, desc[UR4][R22.64+0x10] ;  /* 0x00001004160c7981 */ /* 0x000ea8000c1e1b00 */
[----:B------:R0:W2:Y:S02]  /*02c0*/  LDG.E.64 R10, desc[UR4][R20.64] ;  /* 0x00000004140a7981 */ /* 0x0000a4000c1e1b00 */
[----:B----4-:R-:W-:-:S02]  /*02d0*/  DFMA R14, R8, R14, R16 ;  /* 0x0000000e080e722b */ /* 0x010fc40000000010 */
[----:B------:R-:W3:Y:S01]  /*02e0*/  LDG.E.64 R8, desc[UR4][R22.64+0x18] ;  /* 0x0000180416087981 */ /* 0x000ee2000c1e1b00 */
[----:B0-----:R-:W-:-:S05]  /*02f0*/  IMAD.WIDE R20, R27, 0x8, R20 ;  /* 0x000000081b147825 */ /* 0x001fca00078e0214 */
[----:B------:R-:W3:Y:S01]  /*0300*/  LDG.E.64 R16, desc[UR4][R20.64] ;  /* 0x0000000414107981 */ /* 0x000ee2000c1e1b00 */
[C---:B------:R-:W-:Y:S01]  /*0310*/  IMAD.WIDE R18, R27.reuse, 0x8, R20 ;  /* 0x000000081b127825 */ /* 0x040fe200078e0214 */
[----:B--2---:R-:W-:Y:S02]  /*0320*/  DFMA R10, R12, R10, R14 ;  /* 0x0000000a0c0a722b */ /* 0x004fe4000000000e */
[----:B------:R-:W2:Y:S04]  /*0330*/  LDG.E.64 R20, desc[UR4][R22.64+0x38] ;  /* 0x0000380416147981 */ /* 0x000ea8000c1e1b00 */
[----:B------:R-:W4:Y:S04]  /*0340*/  LDG.E.64 R14, desc[UR4][R22.64+0x20] ;  /* 0x00002004160e7981 */ /* 0x000f28000c1e1b00 */
[----:B------:R-:W4:Y:S01]  /*0350*/  LDG.E.64 R12, desc[UR4][R18.64] ;  /* 0x00000004120c7981 */ /* 0x000f22000c1e1b00 */
[----:B------:R-:W-:Y:S01]  /*0360*/  IMAD.WIDE R28, R27, 0x8, R18 ;  /* 0x000000081b1c7825 */ /* 0x000fe200078e0212 */
[----:B---3--:R-:W-:-:S02]  /*0370*/  DFMA R16, R8, R16, R10 ;  /* 0x000000100810722b */ /* 0x008fc4000000000a */
[----:B------:R-:W3:Y:S04]  /*0380*/  LDG.E.64 R8, desc[UR4][R22.64+0x28] ;  /* 0x0000280416087981 */ /* 0x000ee8000c1e1b00 */
[----:B------:R0:W3:Y:S02]  /*0390*/  LDG.E.64 R10, desc[UR4][R28.64] ;  /* 0x000000041c0a7981 */ /* 0x0000e4000c1e1b00 */
[----:B0-----:R-:W-:-:S04]  /*03a0*/  IMAD.WIDE R28, R27, 0x8, R28 ;  /* 0x000000081b1c7825 */ /* 0x001fc800078e021c */
[----:B------:R-:W-:-:S06]  /*03b0*/  IMAD.WIDE R18, R27, 0x8, R28 ;  /* 0x000000081b127825 */ /* 0x000fcc00078e021c */
[----:B------:R-:W2:Y:S01]  /*03c0*/  LDG.E.64 R18, desc[UR4][R18.64] ;  /* 0x0000000412127981 */ /* 0x000ea2000c1e1b00 */
[----:B----4-:R-:W-:-:S03]  /*03d0*/  DFMA R12, R14, R12, R16 ;  /* 0x0000000c0e0c722b */ /* 0x010fc60000000010 */
[----:B------:R-:W4:Y:S04]  /*03e0*/  LDG.E.64 R14, desc[UR4][R22.64+0x30] ;  /* 0x00003004160e7981 */ /* 0x000f28000c1e1b00 */
[----:B------:R-:W4:Y:S01]  /*03f0*/  LDG.E.64 R16, desc[UR4][R28.64] ;  /* 0x000000041c107981 */ /* 0x000f22000c1e1b00 */
[----:B------:R-:W-:Y:S01]  /*0400*/  IADD3 R24, PT, PT, R24, 0x8, RZ ;  /* 0x0000000818187810 */ /* 0x000fe20007ffe0ff */
[----:B---3--:R-:W-:-:S03]  /*0410*/  DFMA R8, R8, R10, R12 ;  /* 0x0000000a0808722b */ /* 0x008fc6000000000c */
[----:B------:R-:W-:Y:S02]  /*0420*/  ISETP.NE.AND P1, PT, R24, RZ, PT ;  /* 0x000000ff1800720c */ /* 0x000fe40003f25270 */
[----:B------:R-:W-:Y:S02]  /*0430*/  LEA R4, R27, R4, 0x3 ;  /* 0x000000041b047211 */ /* 0x000fe400078e18ff */
[----:B------:R-:W-:Y:S01]  /*0440*/  IADD3 R25, PT, PT, R25, 0x8, RZ ;  /* 0x0000000819197810 */ /* 0x000fe20007ffe0ff */
[----:B----4-:R-:W-:-:S08]  /*0450*/  DFMA R8, R14, R16, R8 ;  /* 0x000000100e08722b */ /* 0x010fd00000000008 */
[----:B--2---:R-:W-:Y:S01]  /*0460*/  DFMA R12, R20, R18, R8 ;  /* 0x00000012140c722b */ /* 0x004fe20000000008 */
[----:B------:R-:W-:Y:S10]  /*0470*/  @P1 BRA `(.L_x_2) ;  /* 0xfffffffc005c1947 */ /* 0x000ff4000383ffff */
.L_x_1:
[----:B------:R-:W-:Y:S05]  /*0480*/  @!P0 BRA `(.L_x_0) ;  /* 0x0000000000e08947 */ /* 0x000fea0003800000 */
[----:B------:R-:W-:Y:S02]  /*0490*/  ISETP.GE.U32.AND P0, PT, R5, 0x4, PT ;  /* 0x000000040500780c */ /* 0x000fe40003f06070 */
[----:B------:R-:W-:-:S04]  /*04a0*/  LOP3.LUT R26, R2, 0x3, RZ, 0xc0, !PT ;  /* 0x00000003021a7812 */ /* 0x000fc800078ec0ff */
[----:B------:R-:W-:-:S07]  /*04b0*/  ISETP.NE.AND P1, PT, R26, RZ, PT ;  /* 0x000000ff1a00720c */ /* 0x000fce0003f25270 */
[----:B------:R-:W-:Y:S06]  /*04c0*/  @!P0 BRA `(.L_x_3) ;  /* 0x00000000005c8947 */ /* 0x000fec0003800000 */
[----:B------:R-:W0:Y:S01]  /*04d0*/  LDC R21, c[0x0][0x3b0] ;  /* 0x0000ec00ff157b82 */ /* 0x000e220000000800 */
[----:B------:R-:W-:-:S07]  /*04e0*/  IADD3 R5, PT, PT, R6, R7, RZ ;  /* 0x0000000706057210 */ /* 0x000fce0007ffe0ff */
[----:B------:R-:W1:Y:S08]  /*04f0*/  LDC.64 R24, c[0x0][0x398] ;  /* 0x0000e600ff187b82 */ /* 0x000e700000000a00 */
[----:B------:R-:W2:Y:S01]  /*0500*/  LDC.64 R10, c[0x0][0x3a8] ;  /* 0x0000ea00ff0a7b82 */ /* 0x000ea20000000a00 */
[----:B0-----:R-:W-:Y:S02]  /*0510*/  IMAD R9, R7, R21, R0 ;  /* 0x0000001507097224 */ /* 0x001fe400078e0200 */
[----:B-1----:R-:W-:-:S05]  /*0520*/  IMAD.WIDE R24, R5, 0x8, R24 ;  /* 0x0000000805187825 */ /* 0x002fca00078e0218 */
[----:B------:R-:W3:Y:S01]  /*0530*/  LDG.E.64 R4, desc[UR4][R24.64] ;  /* 0x0000000418047981 */ /* 0x000ee2000c1e1b00 */
[----:B--2---:R-:W-:-:S03]  /*0540*/  IMAD.WIDE R10, R9, 0x8, R10 ;  /* 0x00000008090a7825 */ /* 0x004fc600078e020a */
[----:B------:R-:W2:Y:S04]  /*0550*/  LDG.E.64 R16, desc[UR4][R24.64+0x10] ;  /* 0x0000100418107981 */ /* 0x000ea8000c1e1b00 */
[----:B------:R-:W3:Y:S01]  /*0560*/  LDG.E.64 R8, desc[UR4][R10.64] ;  /* 0x000000040a087981 */ /* 0x000ee2000c1e1b00 */
[----:B------:R-:W-:-:S03]  /*0570*/  IMAD.WIDE R28, R21, 0x8, R10 ;  /* 0x00000008151c7825 */ /* 0x000fc600078e020a */
[----:B------:R-:W4:Y:S04]  /*0580*/  LDG.E.64 R22, desc[UR4][R24.64+0x18] ;  /* 0x0000180418167981 */ /* 0x000f28000c1e1b00 */
[----:B------:R0:W5:Y:S04]  /*0590*/  LDG.E.64 R14, desc[UR4][R28.64] ;  /* 0x000000041c0e7981 */ /* 0x000168000c1e1b00 */
[----:B------:R-:W5:Y:S01]  /*05a0*/  LDG.E.64 R10, desc[UR4][R24.64+0x8] ;  /* 0x00000804180a7981 */ /* 0x000f62000c1e1b00 */
[----:B0-----:R-:W-:-:S05]  /*05b0*/  IMAD.WIDE R28, R21, 0x8, R28 ;  /* 0x00000008151c7825 */ /* 0x001fca00078e021c */
[----:B------:R-:W2:Y:S01]  /*05c0*/  LDG.E.64 R18, desc[UR4][R28.64] ;  /* 0x000000041c127981 */ /* 0x000ea2000c1e1b00 */
[----:B------:R-:W-:-:S06]  /*05d0*/  IMAD.WIDE R20, R21, 0x8, R28 ;  /* 0x0000000815147825 */ /* 0x000fcc00078e021c */
[----:B------:R-:W4:Y:S01]  /*05e0*/  LDG.E.64 R20, desc[UR4][R20.64] ;  /* 0x0000000414147981 */ /* 0x000f22000c1e1b00 */
[----:B------:R-:W-:Y:S01]  /*05f0*/  IADD3 R7, PT, PT, R7, 0x4, RZ ;  /* 0x0000000407077810 */ /* 0x000fe20007ffe0ff */
[----:B---3--:R-:W-:-:S08]  /*0600*/  DFMA R4, R4, R8, R12 ;  /* 0x000000080404722b */ /* 0x008fd0000000000c */
[----:B-----5:R-:W-:-:S08]  /*0610*/  DFMA R4, R10, R14, R4 ;  /* 0x0000000e0a04722b */ /* 0x020fd00000000004 */
[----:B--2---:R-:W-:-:S08]  /*0620*/  DFMA R4, R16, R18, R4 ;  /* 0x000000121004722b */ /* 0x004fd00000000004 */
[----:B----4-:R-:W-:-:S11]  /*0630*/  DFMA R12, R22, R20, R4 ;  /* 0x00000014160c722b */ /* 0x010fd60000000004 */
.L_x_3:
[----:B------:R-:W-:Y:S05]  /*0640*/  @!P1 BRA `(.L_x_0) ;  /* 0x0000000000709947 */ /* 0x000fea0003800000 */
[----:B------:R-:W-:Y:S02]  /*0650*/  ISETP.NE.AND P0, PT, R26, 0x1, PT ;  /* 0x000000011a00780c */ /* 0x000fe40003f05270 */
[----:B------:R-:W-:-:S04]  /*0660*/  LOP3.LUT R2, R2, 0x1, RZ, 0xc0, !PT ;  /* 0x0000000102027812 */ /* 0x000fc800078ec0ff */
[----:B------:R-:W-:-:S07]  /*0670*/  ISETP.NE.U32.AND P1, PT, R2, 0x1, PT ;  /* 0x000000010200780c */ /* 0x000fce0003f25070 */
[----:B------:R-:W0:Y:S01]  /*0680*/  @P0 LDC R17, c[0x0][0x3b0] ;  /* 0x0000ec00ff110b82 */ /* 0x000e220000000800 */
[----:B------:R-:W-:-:S07]  /*0690*/  @P0 IADD3 R9, PT, PT, R6, R7, RZ ;  /* 0x0000000706090210 */ /* 0x000fce0007ffe0ff */
[----:B------:R-:W1:Y:S08]  /*06a0*/  @P0 LDC.64 R18, c[0x0][0x398] ;  /* 0x0000e600ff120b82 */ /* 0x000e700000000a00 */
[----:B------:R-:W2:Y:S08]  /*06b0*/  @P0 LDC.64 R4, c[0x0][0x3a8] ;  /* 0x0000ea00ff040b82 */ /* 0x000eb00000000a00 */
[----:B------:R-:W3:Y:S01]  /*06c0*/  @!P1 LDC R25, c[0x0][0x3b0] ;  /* 0x0000ec00ff199b82 */ /* 0x000ee20000000800 */
[----:B0-----:R-:W-:-:S07]  /*06d0*/  @P0 IMAD R21, R7, R17, R0 ;  /* 0x0000001107150224 */ /* 0x001fce00078e0200 */
[----:B------:R-:W0:Y:S01]  /*06e0*/  @!P1 LDC.64 R14, c[0x0][0x398] ;  /* 0x0000e600ff0e9b82 */ /* 0x000e220000000a00 */
[----:B-1----:R-:W-:-:S07]  /*06f0*/  @P0 IMAD.WIDE R18, R9, 0x8, R18 ;  /* 0x0000000809120825 */ /* 0x002fce00078e0212 */
[----:B------:R-:W1:Y:S01]  /*0700*/  @!P1 LDC.64 R10, c[0x0][0x3a8] ;  /* 0x0000ea00ff0a9b82 */ /* 0x000e620000000a00 */
[----:B--2---:R-:W-:Y:S01]  /*0710*/  @P0 IMAD.WIDE R20, R21, 0x8, R4 ;  /* 0x0000000815140825 */ /* 0x004fe200078e0204 */
[----:B------:R-:W2:Y:S01]  /*0720*/  @P0 LDG.E.64 R8, desc[UR4][R18.64] ;  /* 0x0000000412080981 */ /* 0x000ea2000c1e1b00 */
[----:B------:R-:W-:-:S03]  /*0730*/  @P0 IADD3 R7, PT, PT, R7, 0x2, RZ ;  /* 0x0000000207070810 */ /* 0x000fc60007ffe0ff */
[----:B------:R-:W2:Y:S01]  /*0740*/  @P0 LDG.E.64 R4, desc[UR4][R20.64] ;  /* 0x0000000414040981 */ /* 0x000ea2000c1e1b00 */
[----:B------:R-:W-:Y:S01]  /*0750*/  @P0 IMAD.WIDE R16, R17, 0x8, R20 ;  /* 0x0000000811100825 */ /* 0x000fe200078e0214 */
[----:B------:R-:W-:-:S03]  /*0760*/  @!P1 IADD3 R23, PT, PT, R6, R7, RZ ;  /* 0x0000000706179210 */ /* 0x000fc60007ffe0ff */
[----:B---3--:R-:W-:Y:S02]  /*0770*/  @!P1 IMAD R25, R7, R25, R0 ;  /* 0x0000001907199224 */ /* 0x008fe400078e0200 */
[----:B------:R-:W3:Y:S04]  /*0780*/  @P0 LDG.E.64 R6, desc[UR4][R18.64+0x8] ;  /* 0x0000080412060981 */ /* 0x000ee8000c1e1b00 */
[----:B------:R-:W3:Y:S01]  /*0790*/  @P0 LDG.E.64 R16, desc[UR4][R16.64] ;  /* 0x0000000410100981 */ /* 0x000ee2000c1e1b00 */
[----:B0-----:R-:W-:-:S04]  /*07a0*/  @!P1 IMAD.WIDE R14, R23, 0x8, R14 ;  /* 0x00000008170e9825 */ /* 0x001fc800078e020e */
[----:B-1----:R-:W-:Y:S02]  /*07b0*/  @!P1 IMAD.WIDE R10, R25, 0x8, R10 ;  /* 0x00000008190a9825 */ /* 0x002fe400078e020a */
[----:B------:R-:W4:Y:S04]  /*07c0*/  @!P1 LDG.E.64 R14, desc[UR4][R14.64] ;  /* 0x000000040e0e9981 */ /* 0x000f28000c1e1b00 */
[----:B------:R-:W4:Y:S01]  /*07d0*/  @!P1 LDG.E.64 R10, desc[UR4][R10.64] ;  /* 0x000000040a0a9981 */ /* 0x000f22000c1e1b00 */
[----:B--2---:R-:W-:-:S08]  /*07e0*/  @P0 DFMA R4, R8, R4, R12 ;  /* 0x000000040804022b */ /* 0x004fd0000000000c */
[----:B---3--:R-:W-:-:S08]  /*07f0*/  @P0 DFMA R12, R6, R16, R4 ;  /* 0x00000010060c022b */ /* 0x008fd00000000004 */
[----:B----4-:R-:W-:-:S11]  /*0800*/  @!P1 DFMA R12, R14, R10, R12 ;  /* 0x0000000a0e0c922b */ /* 0x010fd6000000000c */
.L_x_0:
[----:B------:R-:W0:Y:S01]  /*0810*/  LDC.64 R4, c[0x0][0x3c0] ;  /* 0x0000f000ff047b82 */ /* 0x000e220000000a00 */
[----:B------:R-:W1:Y:S01]  /*0820*/  LDCU UR6, c[0x0][0x3c8] ;  /* 0x00007900ff0677ac */ /* 0x000e620008000800 */
[----:B------:R-:W2:Y:S01]  /*0830*/  LDCU.64 UR8, c[0x0][0x390] ;  /* 0x00007200ff0877ac */ /* 0x000ea20008000a00 */
[----:B-1----:R-:W-:Y:S01]  /*0840*/  IMAD R3, R3, UR6, R0 ;  /* 0x0000000603037c24 */ /* 0x002fe2000f8e0200 */
[----:B------:R-:W1:Y:S03]  /*0850*/  LDCU.64 UR6, c[0x0][0x3b8] ;  /* 0x00007700ff0677ac */ /* 0x000e660008000a00 */
[----:B0-----:R-:W-:-:S05]  /*0860*/  IMAD.WIDE R2, R3, 0x8, R4 ;  /* 0x0000000803027825 */ /* 0x001fca00078e0204 */
[----:B------:R-:W1:Y:S02]  /*0870*/  LDG.E.64 R4, desc[UR4][R2.64] ;  /* 0x0000000402047981 */ /* 0x000e64000c1e1b00 */
[----:B-1----:R-:W-:-:S08]  /*0880*/  DMUL R4, R4, UR6 ;  /* 0x0000000604047c28 */ /* 0x002fd00008000000 */
[----:B--2---:R-:W-:-:S07]  /*0890*/  DFMA R4, R12, UR8, R4 ;  /* 0x000000080c047c2b */ /* 0x004fce0008000004 */
[----:B------:R-:W-:Y:S01]  /*08a0*/  STG.E.64 desc[UR4][R2.64], R4 ;  /* 0x0000000402007986 */ /* 0x000fe2000c101b04 */
[----:B------:R-:W-:Y:S05]  /*08b0*/  EXIT ;  /* 0x000000000000794d */ /* 0x000fea0003800000 */
.L_x_4:
[----:B------:R-:W-:-:S00]  /*08c0*/  BRA `(.L_x_4) ;  /* 0xfffffffc00fc7947 */ /* 0x000fc0000383ffff */
[----:B------:R-:W-:-:S00]  /*08d0*/  NOP ;  /* 0x0000000000007918 */ /* 0x000fc00000000000 */
        /* <DEDUP_REMOVED lines=10> */
.L_x_5:


//--------------------- .nv.shared.reserved.0     --------------------------
	.section	.nv.shared.reserved.0,"aw",@nobits
	.weak		__nv_reservedSMEM_offset_0_alias
	.size		__nv_reservedSMEM_offset_0_alias, 0, 64
	.other		__nv_reservedSMEM_offset_0_alias,@"STO_CUDA_RESERVED_SHARED STV_DEFAULT"
__nv_reservedSMEM_offset_0_alias:
	.zero		0
	.zero		64


//--------------------- .nv.constant0._Z11gemm_kerneliiidPdiS_idS_i --------------------------
	.section	.nv.constant0._Z11gemm_kerneliiidPdiS_idS_i,"a",@progbits
	.sectionflags	@""
	.align	4
.nv.constant0._Z11gemm_kerneliiidPdiS_idS_i:
	.zero		972


//--------------------- SYMBOLS --------------------------

	.type		.nv.reservedSmem.offset0,@object
	.size		.nv.reservedSmem.offset0,0x4
